	.headerflags	@"EF_CUDA_TEXMODE_UNIFIED EF_CUDA_64BIT_ADDRESS EF_CUDA_ACCELERATORS EF_CUDA_SM90 EF_CUDA_VIRTUAL_SM(EF_CUDA_SM90)"
	.elftype	@"ET_EXEC"


//--------------------- .nv.info                  --------------------------
	.section	.nv.info,"",@"SHT_CUDA_INFO"
	.align	4


	//----- nvinfo : EIATTR_REGCOUNT
	.align		4
        /*0000*/ 	.byte	0x04, 0x2f
        /*0002*/ 	.short	(.L_1 - .L_0)
	.align		4
.L_0:
        /*0004*/ 	.word	index@(triton_poi_fused_add_clamp_12)
        /*0008*/ 	.word	0x00000008


	//----- nvinfo : EIATTR_MIN_STACK_SIZE
	.align		4
.L_1:
        /*000c*/ 	.byte	0x04, 0x12
        /*000e*/ 	.short	(.L_3 - .L_2)
	.align		4
.L_2:
        /*0010*/ 	.word	index@(triton_poi_fused_add_clamp_12)
        /*0014*/ 	.word	0x00000000


	//----- nvinfo : EIATTR_FRAME_SIZE
	.align		4
.L_3:
        /*0018*/ 	.byte	0x04, 0x11
        /*001a*/ 	.short	(.L_5 - .L_4)
	.align		4
.L_4:
        /*001c*/ 	.word	index@(triton_poi_fused_add_clamp_12)
        /*0020*/ 	.word	0x00000000


	//----- nvinfo : EIATTR_MIN_STACK_SIZE
	.align		4
.L_5:
        /*0024*/ 	.byte	0x04, 0x12
        /*0026*/ 	.short	(.L_7 - .L_6)
	.align		4
.L_6:
        /*0028*/ 	.word	index@(triton_poi_fused_add_clamp_12)
        /*002c*/ 	.word	0x00000000
.L_7:


//--------------------- .nv.info.triton_poi_fused_add_clamp_12 --------------------------
	.section	.nv.info.triton_poi_fused_add_clamp_12,"",@"SHT_CUDA_INFO"
	.sectionflags	@""
	.align	4


	//----- nvinfo : EIATTR_CUDA_API_VERSION
	.align		4
        /*0000*/ 	.byte	0x04, 0x37
        /*0002*/ 	.short	(.L_9 - .L_8)
.L_8:
        /*0004*/ 	.word	0x0000007c


	//----- nvinfo : EIATTR_KPARAM_INFO
	.align		4
.L_9:
        /*0008*/ 	.byte	0x04, 0x17
        /*000a*/ 	.short	(.L_11 - .L_10)
.L_10:
        /*000c*/ 	.word	0x00000000
        /*0010*/ 	.short	0x0001
        /*0012*/ 	.short	0x0008
        /*0014*/ 	.byte	0x00, 0xf0, 0x11, 0x00


	//----- nvinfo : EIATTR_KPARAM_INFO
	.align		4
.L_11:
        /*0018*/ 	.byte	0x04, 0x17
        /*001a*/ 	.short	(.L_13 - .L_12)
.L_12:
        /*001c*/ 	.word	0x00000000
        /*0020*/ 	.short	0x0000
        /*0022*/ 	.short	0x0000
        /*0024*/ 	.byte	0x00, 0xf4, 0x21, 0x00


	//----- nvinfo : EIATTR_SPARSE_MMA_MASK
	.align		4
.L_13:
        /*0028*/ 	.byte	0x03, 0x50
        /*002a*/ 	.short	0x0000


	//----- nvinfo : EIATTR_MAXREG_COUNT
	.align		4
        /*002c*/ 	.byte	0x03, 0x1b
        /*002e*/ 	.short	0x00ff


	//----- nvinfo : EIATTR_EXIT_INSTR_OFFSETS
	.align		4
        /*0030*/ 	.byte	0x04, 0x1c
        /*0032*/ 	.short	(.L_15 - .L_14)


	//   ....[0]....
.L_14:
        /*0034*/ 	.word	0x00000100


	//   ....[1]....
        /*0038*/ 	.word	0x00000130


	//----- nvinfo : EIATTR_REQNTID
	.align		4
.L_15:
        /*003c*/ 	.byte	0x04, 0x10
        /*003e*/ 	.short	(.L_17 - .L_16)
.L_16:
        /*0040*/ 	.word	0x00000020
        /*0044*/ 	.word	0x00000001
        /*0048*/ 	.word	0x00000001


	//----- nvinfo : EIATTR_CBANK_PARAM_SIZE
	.align		4
.L_17:
        /*004c*/ 	.byte	0x03, 0x19
        /*004e*/ 	.short	0x000c


	//----- nvinfo : EIATTR_PARAM_CBANK
	.align		4
        /*0050*/ 	.byte	0x04, 0x0a
        /*0052*/ 	.short	(.L_19 - .L_18)
	.align		4
.L_18:
        /*0054*/ 	.word	index@(.nv.constant0.triton_poi_fused_add_clamp_12)
        /*0058*/ 	.short	0x0210
        /*005a*/ 	.short	0x000c


	//----- nvinfo : EIATTR_SW_WAR
	.align		4
.L_19:
        /*005c*/ 	.byte	0x04, 0x36
        /*005e*/ 	.short	(.L_21 - .L_20)
.L_20:
        /*0060*/ 	.word	0x00000008
.L_21:


//--------------------- .nv.callgraph             --------------------------
	.section	.nv.callgraph,"",@"SHT_CUDA_CALLGRAPH"
	.align	4
	.sectionentsize	8
	.align		4
        /*0000*/ 	.word	0x00000000
	.align		4
        /*0004*/ 	.word	0xffffffff
	.align		4
        /*0008*/ 	.word	0x00000000
	.align		4
        /*000c*/ 	.word	0xfffffffe
	.align		4
        /*0010*/ 	.word	0x00000000
	.align		4
        /*0014*/ 	.word	0xfffffffd
	.align		4
        /*0018*/ 	.word	0x00000000
	.align		4
        /*001c*/ 	.word	0xfffffffc


//--------------------- .text.triton_poi_fused_add_clamp_12 --------------------------
	.section	.text.triton_poi_fused_add_clamp_12,"ax",@progbits
	.align	128
        .global         triton_poi_fused_add_clamp_12
        .type           triton_poi_fused_add_clamp_12,@function
        .size           triton_poi_fused_add_clamp_12,(.L_x_1 - triton_poi_fused_add_clamp_12)
        .other          triton_poi_fused_add_clamp_12,@"STO_CUDA_ENTRY STV_DEFAULT"
triton_poi_fused_add_clamp_12:
.text.triton_poi_fused_add_clamp_12:
[----:B------:R-:W0:Y:S02]  /*0000*/  LDC R1, c[0x0][0x28] ;  /* 0x00000a00ff017b82 */ /* 0x000e240000000800 */
[----:B------:R-:W1:Y:S01]  /*0010*/  S2R R2, SR_TID.X ;  /* 0x0000000000027919 */ /* 0x000e620000002100 */
[----:B------:R-:W2:Y:S01]  /*0020*/  LDC.64 R4, c[0x0][0x210] ;  /* 0x00008400ff047b82 */ /* 0x000ea20000000a00 */
[----:B------:R-:W3:Y:S01]  /*0030*/  S2R R3, SR_CTAID.X ;  /* 0x0000000000037919 */ /* 0x000ee20000002500 */
[C---:B-1----:R-:W-:Y:S02]  /*0040*/  LOP3.LUT R0, R2.reuse, 0x7, RZ, 0xc0, !PT ;  /* 0x0000000702007812 */ /* 0x042fe400078ec0ff */
[----:B------:R-:W-:-:S03]  /*0050*/  LOP3.LUT P0, RZ, R2, 0x18, RZ, 0xc0, !PT ;  /* 0x0000001802ff7812 */ /* 0x000fc6000780c0ff */
[----:B---3--:R-:W-:-:S04]  /*0060*/  IMAD R3, R3, 0x8, R0 ;  /* 0x0000000803037824 */ /* 0x008fc800078e0200 */
[C---:B--2---:R-:W-:Y:S01]  /*0070*/  IMAD.WIDE R4, R3.reuse, 0x8, R4 ;  /* 0x0000000803047825 */ /* 0x044fe200078e0204 */
[----:B------:R-:W-:Y:S02]  /*0080*/  I2FP.F32.S32 R0, R3 ;  /* 0x0000000300007245 */ /* 0x000fe40000201400 */
[----:B------:R-:W-:-:S03]  /*0090*/  ISETP.LT.AND P0, PT, R3, 0x8, !P0 ;  /* 0x000000080300780c */ /* 0x000fc60004701270 */
[----:B------:R-:W-:-:S05]  /*00a0*/  FMUL R0, R0, 0.42857143282890319824 ;  /* 0x3edb6db700007820 */ /* 0x000fca0000400000 */
[----:B------:R-:W-:-:S06]  /*00b0*/  FMNMX R0, RZ, R0, !PT ;  /* 0x00000000ff007209 */ /* 0x000fcc0007800000 */
[----:B------:R-:W1:Y:S02]  /*00c0*/  F2I.TRUNC.NTZ R0, R0 ;  /* 0x0000000000007305 */ /* 0x000e64000020f100 */
[----:B-1----:R-:W-:-:S05]  /*00d0*/  VIMNMX R2, R0, 0x2, PT ;  /* 0x0000000200027848 */ /* 0x002fca0003fe0100 */
[----:B------:R-:W-:-:S05]  /*00e0*/  VIADD R2, R2, 0x1 ;  /* 0x0000000102027836 */ /* 0x000fca0000000000 */
[----:B------:R-:W-:Y:S01]  /*00f0*/  SHF.R.S32.HI R3, RZ, 0x1f, R2 ;  /* 0x0000001fff037819 */ /* 0x000fe20000011402 */
[----:B------:R-:W-:Y:S06]  /*0100*/  @!P0 EXIT ;  /* 0x000000000000894d */ /* 0x000fec0003800000 */
[----:B------:R-:W-:Y:S02]  /*0110*/  ULDC.64 UR4, c[0x0][0x208] ;  /* 0x0000820000047ab9 */ /* 0x000fe40000000a00 */
[----:B------:R-:W-:Y:S01]  /*0120*/  STG.E.64 desc[UR4][R4.64], R2 ;  /* 0x0000000204007986 */ /* 0x000fe2000c101b04 */
[----:B------:R-:W-:Y:S05]  /*0130*/  EXIT ;  /* 0x000000000000794d */ /* 0x000fea0003800000 */
.L_x_0:
[----:B------:R-:W-:-:S00]  /*0140*/  BRA `(.L_x_0) ;  /* 0xfffffffc00fc7947 */ /* 0x000fc0000383ffff */
[----:B------:R-:W-:-:S00]  /*0150*/  NOP ;  /* 0x0000000000007918 */ /* 0x000fc00000000000 */
        /* <DEDUP_REMOVED lines=10> */
.L_x_1:


//--------------------- .nv.constant0.triton_poi_fused_add_clamp_12 --------------------------
	.section	.nv.constant0.triton_poi_fused_add_clamp_12,"a",@progbits
	.sectionflags	@""
	.align	4
.nv.constant0.triton_poi_fused_add_clamp_12:
	.zero		540
